//
// Generated by NVIDIA NVVM Compiler
//
// Compiler Build ID: CL-36424714
// Cuda compilation tools, release 13.0, V13.0.88
// Based on NVVM 20.0.0
//

.version 9.0
.target sm_100
.address_size 64

	// .globl	_Z7computePcS_
.extern .func  (.param .b32 func_retval0) vprintf
(
	.param .b64 vprintf_param_0,
	.param .b64 vprintf_param_1
)
;
// _ZZ7computePcS_E8solution has been demoted
.global .align 1 .b8 $str$1[17] = {70, 111, 117, 110, 100, 32, 37, 115, 32, 102, 111, 114, 32, 37, 115, 10};
.global .align 1 .b8 $str$2[21] = {78, 79, 84, 32, 70, 111, 117, 110, 100, 32, 37, 115, 32, 102, 111, 114, 32, 37, 115, 10};

.visible .entry _Z7computePcS_(
	.param .u64 .ptr .align 1 _Z7computePcS__param_0,
	.param .u64 .ptr .align 1 _Z7computePcS__param_1
)
{
	.local .align 16 .b8 	__local_depot0[16];
	.reg .b64 	%SP;
	.reg .b64 	%SPL;
	.reg .pred 	%p<26>;
	.reg .b16 	%rs<84>;
	.reg .b32 	%r<13>;
	.reg .b64 	%rd<24>;
	// demoted variable
	.shared .align 8 .b8 _ZZ7computePcS_E8solution[10];
	mov.u64 	%SPL, __local_depot0;
	cvta.local.u64 	%SP, %SPL;
	ld.param.u64 	%rd6, [_Z7computePcS__param_0];
	ld.param.u64 	%rd7, [_Z7computePcS__param_1];
	cvta.to.global.u64 	%rd1, %rd7;
	add.u64 	%rd8, %SP, 0;
	add.u64 	%rd2, %SPL, 0;
	mov.u32 	%r1, %tid.x;
	setp.ne.s32 	%p1, %r1, 0;
	@%p1 bra 	$L__BB0_2;
	mov.b64 	%rd23, 4123377714075286640;
	st.shared.u64 	[_ZZ7computePcS_E8solution], %rd23;
	mov.b16 	%rs83, 45;
	st.global.u8 	[%rd1], %rs83;
	bar.sync 	0;
	bra.uni 	$L__BB0_19;
$L__BB0_2:
	cvta.to.global.u64 	%rd9, %rd6;
	mul.lo.s32 	%r4, %r1, 10;
	cvt.u64.u32 	%rd3, %r4;
	add.s64 	%rd4, %rd9, %rd3;
	ld.global.u8 	%rs13, [%rd4];
	add.s16 	%rs14, %rs13, -33;
	and.b16  	%rs15, %rs14, 255;
	setp.gt.u16 	%p2, %rs15, 93;
	@%p2 bra 	$L__BB0_13;
	add.s16 	%rs16, %rs13, -83;
	setp.lt.u16 	%p3, %rs13, 83;
	selp.b16 	%rs18, %rs13, %rs16, %p3;
	add.s16 	%rs19, %rs18, 32;
	add.s64 	%rd5, %rd1, %rd3;
	st.global.u8 	[%rd5], %rs19;
	ld.global.u8 	%rs20, [%rd4+1];
	add.s16 	%rs21, %rs20, -33;
	and.b16  	%rs22, %rs21, 255;
	setp.gt.u16 	%p4, %rs22, 93;
	@%p4 bra 	$L__BB0_13;
	add.s16 	%rs23, %rs20, -83;
	setp.lt.u16 	%p5, %rs20, 83;
	selp.b16 	%rs25, %rs20, %rs23, %p5;
	add.s16 	%rs26, %rs25, 32;
	st.global.u8 	[%rd5+1], %rs26;
	ld.global.u8 	%rs27, [%rd4+2];
	add.s16 	%rs28, %rs27, -33;
	and.b16  	%rs29, %rs28, 255;
	setp.gt.u16 	%p6, %rs29, 93;
	@%p6 bra 	$L__BB0_13;
	add.s16 	%rs30, %rs27, -83;
	setp.lt.u16 	%p7, %rs27, 83;
	selp.b16 	%rs32, %rs27, %rs30, %p7;
	add.s16 	%rs33, %rs32, 32;
	st.global.u8 	[%rd5+2], %rs33;
	ld.global.u8 	%rs34, [%rd4+3];
	add.s16 	%rs35, %rs34, -33;
	and.b16  	%rs36, %rs35, 255;
	setp.gt.u16 	%p8, %rs36, 93;
	@%p8 bra 	$L__BB0_13;
	add.s16 	%rs37, %rs34, -83;
	setp.lt.u16 	%p9, %rs34, 83;
	selp.b16 	%rs39, %rs34, %rs37, %p9;
	add.s16 	%rs40, %rs39, 32;
	st.global.u8 	[%rd5+3], %rs40;
	ld.global.u8 	%rs41, [%rd4+4];
	add.s16 	%rs42, %rs41, -33;
	and.b16  	%rs43, %rs42, 255;
	setp.gt.u16 	%p10, %rs43, 93;
	@%p10 bra 	$L__BB0_13;
	add.s16 	%rs44, %rs41, -83;
	setp.lt.u16 	%p11, %rs41, 83;
	selp.b16 	%rs46, %rs41, %rs44, %p11;
	add.s16 	%rs47, %rs46, 32;
	st.global.u8 	[%rd5+4], %rs47;
	ld.global.u8 	%rs48, [%rd4+5];
	add.s16 	%rs49, %rs48, -33;
	and.b16  	%rs50, %rs49, 255;
	setp.gt.u16 	%p12, %rs50, 93;
	@%p12 bra 	$L__BB0_13;
	add.s16 	%rs51, %rs48, -83;
	setp.lt.u16 	%p13, %rs48, 83;
	selp.b16 	%rs53, %rs48, %rs51, %p13;
	add.s16 	%rs54, %rs53, 32;
	st.global.u8 	[%rd5+5], %rs54;
	ld.global.u8 	%rs55, [%rd4+6];
	add.s16 	%rs56, %rs55, -33;
	and.b16  	%rs57, %rs56, 255;
	setp.gt.u16 	%p14, %rs57, 93;
	@%p14 bra 	$L__BB0_13;
	add.s16 	%rs58, %rs55, -83;
	setp.lt.u16 	%p15, %rs55, 83;
	selp.b16 	%rs60, %rs55, %rs58, %p15;
	add.s16 	%rs61, %rs60, 32;
	st.global.u8 	[%rd5+6], %rs61;
	ld.global.u8 	%rs62, [%rd4+7];
	add.s16 	%rs63, %rs62, -33;
	and.b16  	%rs64, %rs63, 255;
	setp.gt.u16 	%p16, %rs64, 93;
	@%p16 bra 	$L__BB0_13;
	add.s16 	%rs65, %rs62, -83;
	setp.lt.u16 	%p17, %rs62, 83;
	selp.b16 	%rs67, %rs62, %rs65, %p17;
	add.s16 	%rs68, %rs67, 32;
	st.global.u8 	[%rd5+7], %rs68;
	ld.global.u8 	%rs69, [%rd4+8];
	add.s16 	%rs70, %rs69, -33;
	and.b16  	%rs71, %rs70, 255;
	setp.gt.u16 	%p18, %rs71, 93;
	@%p18 bra 	$L__BB0_13;
	add.s16 	%rs72, %rs69, -83;
	setp.lt.u16 	%p19, %rs69, 83;
	selp.b16 	%rs74, %rs69, %rs72, %p19;
	add.s16 	%rs75, %rs74, 32;
	st.global.u8 	[%rd5+8], %rs75;
	ld.global.u8 	%rs76, [%rd4+9];
	add.s16 	%rs77, %rs76, -33;
	and.b16  	%rs78, %rs77, 255;
	setp.gt.u16 	%p20, %rs78, 93;
	@%p20 bra 	$L__BB0_13;
	add.s16 	%rs79, %rs76, -83;
	setp.lt.u16 	%p21, %rs76, 83;
	selp.b16 	%rs81, %rs76, %rs79, %p21;
	add.s16 	%rs82, %rs81, 32;
	st.global.u8 	[%rd5+9], %rs82;
$L__BB0_13:
	mov.b32 	%r12, 10;
	mov.u32 	%r6, _ZZ7computePcS_E8solution;
$L__BB0_14:
	add.s32 	%r3, %r12, -1;
	cvt.u64.u32 	%rd10, %r3;
	add.s64 	%rd11, %rd10, %rd3;
	add.s64 	%rd12, %rd1, %rd11;
	ld.global.u8 	%rs11, [%rd12];
	add.s32 	%r7, %r6, %r12;
	ld.shared.u8 	%rs12, [%r7+-1];
	setp.eq.s16 	%p22, %rs11, %rs12;
	setp.gt.u32 	%p23, %r12, 1;
	and.pred  	%p24, %p23, %p22;
	mov.u32 	%r12, %r3;
	@%p24 bra 	$L__BB0_14;
	setp.ne.s16 	%p25, %rs11, %rs12;
	@%p25 bra 	$L__BB0_17;
	add.s64 	%rd18, %rd7, %rd3;
	add.s64 	%rd19, %rd6, %rd3;
	st.local.v2.u64 	[%rd2], {%rd18, %rd19};
	mov.u64 	%rd20, $str$1;
	cvta.global.u64 	%rd21, %rd20;
	{ // callseq 1, 0
	.param .b64 param0;
	st.param.b64 	[param0], %rd21;
	.param .b64 param1;
	st.param.b64 	[param1], %rd8;
	.param .b32 retval0;
	call.uni (retval0), 
	vprintf, 
	(
	param0, 
	param1
	);
	ld.param.b32 	%r10, [retval0];
	} // callseq 1
	bra.uni 	$L__BB0_18;
$L__BB0_17:
	add.s64 	%rd13, %rd7, %rd3;
	add.s64 	%rd14, %rd6, %rd3;
	st.local.v2.u64 	[%rd2], {%rd13, %rd14};
	mov.u64 	%rd15, $str$2;
	cvta.global.u64 	%rd16, %rd15;
	{ // callseq 0, 0
	.param .b64 param0;
	st.param.b64 	[param0], %rd16;
	.param .b64 param1;
	st.param.b64 	[param1], %rd8;
	.param .b32 retval0;
	call.uni (retval0), 
	vprintf, 
	(
	param0, 
	param1
	);
	ld.param.b32 	%r8, [retval0];
	} // callseq 0
$L__BB0_18:
	bar.sync 	0;
$L__BB0_19:
	ret;

}


// ===== COMPILED SASS (sm_100) =====

	.target	sm_100

	.elftype	@"ET_EXEC"


//--------------------- .note.nv.tkinfo           --------------------------
	.section	.note.nv.tkinfo,"",@"SHT_NOTE"
	.sectionflags	@"SHF_NOTE_NV_TKINFO"
	.tkinfo
        /*0018*/ 	.word	0x00000002
        /*0030*/ 	.string	""
        /*0030*/ 	.string	"ptxas"
        /*0030*/ 	.string	"Cuda compilation tools, release 13.0, V13.0.88"
        /*0030*/ 	.string	"Build cuda_13.0.r13.0/compiler.36424714_0"
        /*0030*/ 	.string	"-arch sm_100 -m 64 "



//--------------------- .note.nv.cuinfo           --------------------------
	.section	.note.nv.cuinfo,"",@"SHT_NOTE"
	.sectionflags	@"SHF_NOTE_NV_CUINFO"
        /*0018*/ 	.short	0x0002
        /*001a*/ 	.short	0x0064
        /*001c*/ 	.short	0x0082
	.zero		2


//--------------------- .nv.info                  --------------------------
	.section	.nv.info,"",@"SHT_CUDA_INFO"
	.align	4


	//----- nvinfo : EIATTR_REGCOUNT
	.align		4
        /*0000*/ 	.byte	0x04, 0x2f
        /*0002*/ 	.short	(.L_3 - .L_2)
	.align		4
.L_2:
        /*0004*/ 	.word	index@(_Z7computePcS_)
        /*0008*/ 	.word	0x00000018


	//----- nvinfo : EIATTR_FRAME_SIZE
	.align		4
.L_3:
        /*000c*/ 	.byte	0x04, 0x11
        /*000e*/ 	.short	(.L_5 - .L_4)
	.align		4
.L_4:
        /*0010*/ 	.word	index@(_Z7computePcS_)
        /*0014*/ 	.word	0x00000010


	//----- nvinfo : EIATTR_MIN_STACK_SIZE
	.align		4
.L_5:
        /*0018*/ 	.byte	0x04, 0x12
        /*001a*/ 	.short	(.L_7 - .L_6)
	.align		4
.L_6:
        /*001c*/ 	.word	index@(_Z7computePcS_)
        /*0020*/ 	.word	0x00000010
.L_7:


//--------------------- .nv.compat                --------------------------
	.section	.nv.compat,"",@"SHT_CUDA_COMPAT_INFO"
	.align	4
        /*0000*/ 	.byte	0x02, 0x09, 0x00, 0x00, 0x02, 0x02, 0x01, 0x00, 0x02, 0x05, 0x05, 0x00, 0x03, 0x07, 0x01, 0x01
        /*0010*/ 	.byte	0x02, 0x03, 0x00, 0x00, 0x02, 0x06, 0x01, 0x00, 0x04, 0x0b, 0x08, 0x00, 0x09, 0x00, 0x00, 0x00
        /*0020*/ 	.byte	0x00, 0x00, 0x00, 0x00


//--------------------- .nv.info._Z7computePcS_   --------------------------
	.section	.nv.info._Z7computePcS_,"",@"SHT_CUDA_INFO"
	.sectionflags	@""
	.align	4


	//----- nvinfo : EIATTR_CUDA_API_VERSION
	.align		4
        /*0000*/ 	.byte	0x04, 0x37
        /*0002*/ 	.short	(.L_9 - .L_8)
.L_8:
        /*0004*/ 	.word	0x00000082


	//----- nvinfo : EIATTR_KPARAM_INFO
	.align		4
.L_9:
        /*0008*/ 	.byte	0x04, 0x17
        /*000a*/ 	.short	(.L_11 - .L_10)
.L_10:
        /*000c*/ 	.word	0x00000000
        /*0010*/ 	.short	0x0001
        /*0012*/ 	.short	0x0008
        /*0014*/ 	.byte	0x00, 0xf5, 0x21, 0x00


	//----- nvinfo : EIATTR_KPARAM_INFO
	.align		4
.L_11:
        /*0018*/ 	.byte	0x04, 0x17
        /*001a*/ 	.short	(.L_13 - .L_12)
.L_12:
        /*001c*/ 	.word	0x00000000
        /*0020*/ 	.short	0x0000
        /*0022*/ 	.short	0x0000
        /*0024*/ 	.byte	0x00, 0xf5, 0x21, 0x00


	//----- nvinfo : EIATTR_SPARSE_MMA_MASK
	.align		4
.L_13:
        /*0028*/ 	.byte	0x03, 0x50
        /*002a*/ 	.short	0x0000


	//----- nvinfo : EIATTR_MAXREG_COUNT
	.align		4
        /*002c*/ 	.byte	0x03, 0x1b
        /*002e*/ 	.short	0x00ff


	//----- nvinfo : EIATTR_NUM_BARRIERS
	.align		4
        /*0030*/ 	.byte	0x02, 0x4c
        /*0032*/ 	.byte	0x01
	.zero		1


	//----- nvinfo : EIATTR_EXTERNS
	.align		4
        /*0034*/ 	.byte	0x04, 0x0f
        /*0036*/ 	.short	(.L_15 - .L_14)


	//   ....[0]....
	.align		4
.L_14:
        /*0038*/ 	.word	index@(vprintf)


	//----- nvinfo : EIATTR_MERCURY_ISA_VERSION
	.align		4
.L_15:
        /*003c*/ 	.byte	0x03, 0x5f
        /*003e*/ 	.short	0x0101


	//----- nvinfo : EIATTR_VRC_CTA_INIT_COUNT
	.align		4
        /*0040*/ 	.byte	0x02, 0x4a
	.zero		1
	.zero		1


	//----- nvinfo : EIATTR_SYSCALL_OFFSETS
	.align		4
        /*0044*/ 	.byte	0x04, 0x46
        /*0046*/ 	.short	(.L_17 - .L_16)


	//   ....[0]....
.L_16:
        /*0048*/ 	.word	0x00000960


	//   ....[1]....
        /*004c*/ 	.word	0x00000a10


	//----- nvinfo : EIATTR_EXIT_INSTR_OFFSETS
	.align		4
.L_17:
        /*0050*/ 	.byte	0x04, 0x1c
        /*0052*/ 	.short	(.L_19 - .L_18)


	//   ....[0]....
.L_18:
        /*0054*/ 	.word	0x00000150


	//   ....[1]....
        /*0058*/ 	.word	0x00000a40


	//----- nvinfo : EIATTR_CRS_STACK_SIZE
	.align		4
.L_19:
        /*005c*/ 	.byte	0x04, 0x1e
        /*005e*/ 	.short	(.L_21 - .L_20)
.L_20:
        /*0060*/ 	.word	0x00000000


	//----- nvinfo : EIATTR_CBANK_PARAM_SIZE
	.align		4
.L_21:
        /*0064*/ 	.byte	0x03, 0x19
        /*0066*/ 	.short	0x0010


	//----- nvinfo : EIATTR_PARAM_CBANK
	.align		4
        /*0068*/ 	.byte	0x04, 0x0a
        /*006a*/ 	.short	(.L_23 - .L_22)
	.align		4
.L_22:
        /*006c*/ 	.word	index@(.nv.constant0._Z7computePcS_)
        /*0070*/ 	.short	0x0380
        /*0072*/ 	.short	0x0010


	//----- nvinfo : EIATTR_SW_WAR
	.align		4
.L_23:
        /*0074*/ 	.byte	0x04, 0x36
        /*0076*/ 	.short	(.L_25 - .L_24)
.L_24:
        /*0078*/ 	.word	0x00000008
.L_25:


//--------------------- .nv.callgraph             --------------------------
	.section	.nv.callgraph,"",@"SHT_CUDA_CALLGRAPH"
	.align	4
	.sectionentsize	8
	.align		4
        /*0000*/ 	.word	0x00000000
	.align		4
        /*0004*/ 	.word	0xffffffff
	.align		4
        /*0008*/ 	.word	index@(_Z7computePcS_)
	.align		4
        /*000c*/ 	.word	index@(vprintf)
	.align		4
        /*0010*/ 	.word	0x00000000
	.align		4
        /*0014*/ 	.word	0xfffffffe
	.align		4
        /*0018*/ 	.word	0x00000000
	.align		4
        /*001c*/ 	.word	0xfffffffd
	.align		4
        /*0020*/ 	.word	0x00000000
	.align		4
        /*0024*/ 	.word	0xfffffffc


//--------------------- .nv.constant4             --------------------------
	.section	.nv.constant4,"a",@progbits
	.align	8
	.align		8
.nv.constant4:
        /*0000*/ 	.dword	vprintf
	.align		8
        /*0008*/ 	.dword	$str$1
	.align		8
        /*0010*/ 	.dword	$str$2


//--------------------- .text._Z7computePcS_      --------------------------
	.section	.text._Z7computePcS_,"ax",@progbits
	.align	128
        .global         _Z7computePcS_
        .type           _Z7computePcS_,@function
        .size           _Z7computePcS_,(.L_x_9 - _Z7computePcS_)
        .other          _Z7computePcS_,@"STO_CUDA_ENTRY STV_DEFAULT"
_Z7computePcS_:
.text._Z7computePcS_:
[----:B------:R-:W0:Y:S01]  /*0000*/  LDC R1, c[0x0][0x37c] ;  /* 0x0000df00ff017b82 */ /* 0x000e220000000800 */
[----:B------:R-:W1:Y:S01]  /*0010*/  S2R R5, SR_TID.X ;  /* 0x0000000000057919 */ /* 0x000e620000002100 */
[----:B------:R-:W2:Y:S01]  /*0020*/  LDCU UR4, c[0x0][0x2f8] ;  /* 0x00005f00ff0477ac */ /* 0x000ea20008000800 */
[----:B0-----:R-:W-:Y:S01]  /*0030*/  VIADD R1, R1, 0xfffffff0 ;  /* 0xfffffff001017836 */ /* 0x001fe20000000000 */
[----:B------:R-:W0:Y:S01]  /*0040*/  LDCU UR5, c[0x0][0x2fc] ;  /* 0x00005f80ff0577ac */ /* 0x000e220008000800 */
[----:B------:R-:W3:Y:S03]  /*0050*/  LDCU.64 UR36, c[0x0][0x358] ;  /* 0x00006b00ff2477ac */ /* 0x000ee60008000a00 */
[----:B--2---:R-:W-:-:S05]  /*0060*/  IADD3 R6, P1, PT, R1, UR4, RZ ;  /* 0x0000000401067c10 */ /* 0x004fca000ff3e0ff */
[----:B0-----:R-:W-:Y:S01]  /*0070*/  IMAD.X R7, RZ, RZ, UR5, P1 ;  /* 0x00000005ff077e24 */ /* 0x001fe200088e06ff */
[----:B-1----:R-:W-:-:S13]  /*0080*/  ISETP.NE.AND P0, PT, R5, RZ, PT ;  /* 0x000000ff0500720c */ /* 0x002fda0003f05270 */
[----:B---3--:R-:W-:Y:S05]  /*0090*/  @P0 BRA `(.L_x_0) ;  /* 0x0000000000300947 */ /* 0x008fea0003800000 */
[----:B------:R-:W0:Y:S01]  /*00a0*/  S2UR UR5, SR_CgaCtaId ;  /* 0x00000000000579c3 */ /* 0x000e220000008800 */
[----:B------:R-:W-:Y:S01]  /*00b0*/  UMOV UR4, 0x400 ;  /* 0x0000040000047882 */ /* 0x000fe20000000000 */
[----:B------:R-:W-:Y:S02]  /*00c0*/  IMAD.MOV.U32 R4, RZ, RZ, 0x32383c70 ;  /* 0x32383c70ff047424 */ /* 0x000fe400078e00ff */
[----:B------:R-:W-:Y:S02]  /*00d0*/  IMAD.MOV.U32 R5, RZ, RZ, 0x39392e2f ;  /* 0x39392e2fff057424 */ /* 0x000fe400078e00ff */
[----:B------:R-:W-:Y:S02]  /*00e0*/  IMAD.MOV.U32 R0, RZ, RZ, 0x2d ;  /* 0x0000002dff007424 */ /* 0x000fe400078e00ff */
[----:B------:R-:W1:Y:S01]  /*00f0*/  LDC.64 R2, c[0x0][0x388] ;  /* 0x0000e200ff027b82 */ /* 0x000e620000000a00 */
[----:B0-----:R-:W-:Y:S02]  /*0100*/  ULEA UR4, UR5, UR4, 0x18 ;  /* 0x0000000405047291 */ /* 0x001fe4000f8ec0ff */
[----:B-1----:R-:W-:Y:S07]  /*0110*/  STG.E.U8 desc[UR36][R2.64], R0 ;  /* 0x0000000002007986 */ /* 0x002fee000c101124 */
[----:B------:R-:W-:Y:S01]  /*0120*/  STS.64 [UR4], R4 ;  /* 0x00000004ff007988 */ /* 0x000fe20008000a04 */
[----:B------:R-:W-:Y:S05]  /*0130*/  WARPSYNC.ALL ;  /* 0x0000000000007948 */ /* 0x000fea0003800000 */
[----:B------:R-:W-:Y:S06]  /*0140*/  BAR.SYNC.DEFER_BLOCKING 0x0 ;  /* 0x0000000000007b1d */ /* 0x000fec0000010000 */
[----:B------:R-:W-:Y:S05]  /*0150*/  EXIT ;  /* 0x000000000000794d */ /* 0x000fea0003800000 */
.L_x_0:
[----:B------:R-:W0:Y:S01]  /*0160*/  LDCU.64 UR4, c[0x0][0x380] ;  /* 0x00007000ff0477ac */ /* 0x000e220008000a00 */
[----:B------:R-:W-:-:S05]  /*0170*/  IMAD R5, R5, 0xa, RZ ;  /* 0x0000000a05057824 */ /* 0x000fca00078e02ff */
[----:B0-----:R-:W-:-:S05]  /*0180*/  IADD3 R10, P0, PT, R5, UR4, RZ ;  /* 0x00000004050a7c10 */ /* 0x001fca000ff1e0ff */
[----:B------:R-:W-:-:S05]  /*0190*/  IMAD.X R11, RZ, RZ, UR5, P0 ;  /* 0x00000005ff0b7e24 */ /* 0x000fca00080e06ff */
[----:B------:R-:W2:Y:S01]  /*01a0*/  LDG.E.U8 R0, desc[UR36][R10.64] ;  /* 0x000000240a007981 */ /* 0x000ea2000c1e1100 */
[----:B------:R-:W-:Y:S01]  /*01b0*/  BSSY.RECONVERGENT B0, `(.L_x_1) ;  /* 0x000005e000007945 */ /* 0x000fe20003800200 */
[----:B--2---:R-:W-:-:S05]  /*01c0*/  VIADD R2, R0, 0xffffffdf ;  /* 0xffffffdf00027836 */ /* 0x004fca0000000000 */
[----:B------:R-:W-:-:S04]  /*01d0*/  LOP3.LUT R2, R2, 0xff, RZ, 0xc0, !PT ;  /* 0x000000ff02027812 */ /* 0x000fc800078ec0ff */
[----:B------:R-:W-:-:S13]  /*01e0*/  ISETP.GT.U32.AND P0, PT, R2, 0x5d, PT ;  /* 0x0000005d0200780c */ /* 0x000fda0003f04070 */
[----:B------:R-:W-:Y:S05]  /*01f0*/  @P0 BRA `(.L_x_2) ;  /* 0x0000000400640947 */ /* 0x000fea0003800000 */
[----:B------:R-:W0:Y:S01]  /*0200*/  LDCU.64 UR4, c[0x0][0x388] ;  /* 0x00007100ff0477ac */ /* 0x000e220008000a00 */
[----:B------:R-:W-:-:S13]  /*0210*/  ISETP.GE.U32.AND P0, PT, R0, 0x53, PT ;  /* 0x000000530000780c */ /* 0x000fda0003f06070 */
[----:B------:R-:W-:Y:S01]  /*0220*/  @P0 VIADD R0, R0, 0xffffffad ;  /* 0xffffffad00000836 */ /* 0x000fe20000000000 */
[----:B0-----:R-:W-:-:S03]  /*0230*/  IADD3 R2, P1, PT, R5, UR4, RZ ;  /* 0x0000000405027c10 */ /* 0x001fc6000ff3e0ff */
[----:B------:R-:W-:Y:S02]  /*0240*/  VIADD R9, R0, 0x20 ;  /* 0x0000002000097836 */ /* 0x000fe40000000000 */
[----:B------:R-:W-:-:S05]  /*0250*/  IMAD.X R3, RZ, RZ, UR5, P1 ;  /* 0x00000005ff037e24 */ /* 0x000fca00088e06ff */
[----:B------:R0:W-:Y:S04]  /*0260*/  STG.E.U8 desc[UR36][R2.64], R9 ;  /* 0x0000000902007986 */ /* 0x0001e8000c101124 */
[----:B------:R-:W2:Y:S02]  /*0270*/  LDG.E.U8 R0, desc[UR36][R10.64+0x1] ;  /* 0x000001240a007981 */ /* 0x000ea4000c1e1100 */
[----:B--2---:R-:W-:-:S05]  /*0280*/  VIADD R4, R0, 0xffffffdf ;  /* 0xffffffdf00047836 */ /* 0x004fca0000000000 */
[----:B------:R-:W-:-:S04]  /*0290*/  LOP3.LUT R4, R4, 0xff, RZ, 0xc0, !PT ;  /* 0x000000ff04047812 */ /* 0x000fc800078ec0ff */
[----:B------:R-:W-:-:S13]  /*02a0*/  ISETP.GT.U32.AND P0, PT, R4, 0x5d, PT ;  /* 0x0000005d0400780c */ /* 0x000fda0003f04070 */
[----:B0-----:R-:W-:Y:S05]  /*02b0*/  @P0 BRA `(.L_x_2) ;  /* 0x0000000400340947 */ /* 0x001fea0003800000 */
[----:B------:R-:W-:-:S13]  /*02c0*/  ISETP.GE.U32.AND P0, PT, R0, 0x53, PT ;  /* 0x000000530000780c */ /* 0x000fda0003f06070 */
[----:B------:R-:W-:-:S04]  /*02d0*/  @P0 VIADD R0, R0, 0xffffffad ;  /* 0xffffffad00000836 */ /* 0x000fc80000000000 */
[----:B------:R-:W-:-:S05]  /*02e0*/  VIADD R9, R0, 0x20 ;  /* 0x0000002000097836 */ /* 0x000fca0000000000 */
        /* <DEDUP_REMOVED lines=64> */
[----:B------:R-:W2:Y:S01]  /*06f0*/  LDG.E.U8 R0, desc[UR36][R10.64+0x9] ;  /* 0x000009240a007981 */ /* 0x000ea2000c1e1100 */
[----:B------:R-:W-:Y:S01]  /*0700*/  PLOP3.LUT P2, PT, PT, PT, PT, 0x8, 0x80 ;  /* 0x000000000080781c */ /* 0x000fe20003f4e170 */
[----:B--2---:R-:W-:-:S05]  /*0710*/  VIADD R4, R0, 0xffffffdf ;  /* 0xffffffdf00047836 */ /* 0x004fca0000000000 */
[----:B------:R-:W-:-:S04]  /*0720*/  LOP3.LUT R4, R4, 0xff, RZ, 0xc0, !PT ;  /* 0x000000ff04047812 */ /* 0x000fc800078ec0ff */
[----:B------:R-:W-:-:S13]  /*0730*/  ISETP.GT.U32.AND P0, PT, R4, 0x5d, PT ;  /* 0x0000005d0400780c */ /* 0x000fda0003f04070 */
[----:B------:R-:W-:-:S04]  /*0740*/  @!P0 ISETP.GE.U32.AND P1, PT, R0, 0x53, PT ;  /* 0x000000530000880c */ /* 0x000fc80003f26070 */
[----:B------:R-:W-:-:S13]  /*0750*/  @!P0 PLOP3.LUT P2, PT, P1, PT, PT, 0x80, 0x8 ;  /* 0x000000000008881c */ /* 0x000fda0000f4f070 */
[----:B------:R-:W-:-:S04]  /*0760*/  @P2 VIADD R0, R0, 0xffffffad ;  /* 0xffffffad00002836 */ /* 0x000fc80000000000 */
[----:B------:R-:W-:-:S05]  /*0770*/  @!P0 VIADD R13, R0, 0x20 ;  /* 0x00000020000d8836 */ /* 0x000fca0000000000 */
[----:B------:R0:W-:Y:S02]  /*0780*/  @!P0 STG.E.U8 desc[UR36][R2.64+0x9], R13 ;  /* 0x0000090d02008986 */ /* 0x0001e4000c101124 */
.L_x_2:
[----:B------:R-:W-:Y:S05]  /*0790*/  BSYNC.RECONVERGENT B0 ;  /* 0x0000000000007941 */ /* 0x000fea0003800200 */
.L_x_1:
[----:B0-----:R-:W0:Y:S01]  /*07a0*/  S2R R9, SR_CgaCtaId ;  /* 0x0000000000097919 */ /* 0x001e220000008800 */
[----:B------:R-:W1:Y:S01]  /*07b0*/  LDC.64 R2, c[0x0][0x388] ;  /* 0x0000e200ff027b82 */ /* 0x000e620000000a00 */
[----:B------:R-:W-:Y:S01]  /*07c0*/  MOV R4, 0x400 ;  /* 0x0000040000047802 */ /* 0x000fe20000000f00 */
[----:B------:R-:W-:Y:S01]  /*07d0*/  BSSY.RECONVERGENT B0, `(.L_x_3) ;  /* 0x000000d000007945 */ /* 0x000fe20003800200 */
[----:B------:R-:W-:Y:S02]  /*07e0*/  IMAD.MOV.U32 R0, RZ, RZ, 0xa ;  /* 0x0000000aff007424 */ /* 0x000fe400078e00ff */
[----:B0-----:R-:W-:-:S07]  /*07f0*/  LEA R15, R9, R4, 0x18 ;  /* 0x00000004090f7211 */ /* 0x001fce00078ec0ff */
.L_x_4:
[----:B------:R-:W-:-:S05]  /*0800*/  VIADD R4, R0, 0xffffffff ;  /* 0xffffffff00047836 */ /* 0x000fca0000000000 */
[----:B-1----:R-:W-:-:S04]  /*0810*/  IADD3 R8, P0, P1, R4, R2, R5 ;  /* 0x0000000204087210 */ /* 0x002fc8000791e005 */
[----:B------:R-:W-:-:S05]  /*0820*/  IADD3.X R9, PT, PT, RZ, R3, RZ, P0, P1 ;  /* 0x00000003ff097210 */ /* 0x000fca00007e24ff */
[----:B------:R-:W2:Y:S01]  /*0830*/  LDG.E.U8 R8, desc[UR36][R8.64] ;  /* 0x0000002408087981 */ /* 0x000ea2000c1e1100 */
[----:B------:R-:W-:Y:S01]  /*0840*/  IMAD.IADD R12, R15, 0x1, R0 ;  /* 0x000000010f0c7824 */ /* 0x000fe200078e0200 */
[----:B------:R-:W-:Y:S01]  /*0850*/  ISETP.GT.U32.AND P1, PT, R0, 0x1, PT ;  /* 0x000000010000780c */ /* 0x000fe20003f24070 */
[----:B------:R-:W-:-:S03]  /*0860*/  IMAD.MOV.U32 R0, RZ, RZ, R4 ;  /* 0x000000ffff007224 */ /* 0x000fc600078e0004 */
[----:B------:R-:W2:Y:S02]  /*0870*/  LDS.U8 R13, [R12+-0x1] ;  /* 0xffffff000c0d7984 */ /* 0x000ea40000000000 */
[----:B--2---:R-:W-:-:S13]  /*0880*/  ISETP.NE.AND P0, PT, R8, R13, PT ;  /* 0x0000000d0800720c */ /* 0x004fda0003f05270 */
[----:B------:R-:W-:Y:S05]  /*0890*/  @!P0 BRA P1, `(.L_x_4) ;  /* 0xfffffffc00d88947 */ /* 0x000fea000083ffff */
[----:B------:R-:W-:Y:S05]  /*08a0*/  BSYNC.RECONVERGENT B0 ;  /* 0x0000000000007941 */ /* 0x000fea0003800200 */
.L_x_3:
[----:B------:R-:W-:-:S13]  /*08b0*/  ISETP.NE.AND P0, PT, R8, R13, PT ;  /* 0x0000000d0800720c */ /* 0x000fda0003f05270 */
[----:B------:R-:W-:Y:S05]  /*08c0*/  @P0 BRA `(.L_x_5) ;  /* 0x00000000002c0947 */ /* 0x000fea0003800000 */
[----:B------:R-:W-:Y:S01]  /*08d0*/  IADD3 R8, P0, PT, R5, R2, RZ ;  /* 0x0000000205087210 */ /* 0x000fe20007f1e0ff */
[----:B------:R-:W0:Y:S01]  /*08e0*/  LDCU.64 UR4, c[0x4][0x8] ;  /* 0x01000100ff0477ac */ /* 0x000e220008000a00 */
[----:B------:R-:W-:-:S03]  /*08f0*/  MOV R0, 0x0 ;  /* 0x0000000000007802 */ /* 0x000fc60000000f00 */
[----:B------:R-:W-:Y:S02]  /*0900*/  IMAD.X R9, RZ, RZ, R3, P0 ;  /* 0x000000ffff097224 */ /* 0x000fe400000e0603 */
[----:B------:R1:W2:Y:S03]  /*0910*/  LDC.64 R2, c[0x4][R0] ;  /* 0x0100000000027b82 */ /* 0x0002a60000000a00 */
[----:B------:R1:W-:Y:S01]  /*0920*/  STL.128 [R1], R8 ;  /* 0x0000000801007387 */ /* 0x0003e20000100c00 */
[----:B0-----:R-:W-:Y:S02]  /*0930*/  IMAD.U32 R4, RZ, RZ, UR4 ;  /* 0x00000004ff047e24 */ /* 0x001fe4000f8e00ff */
[----:B------:R-:W-:-:S07]  /*0940*/  IMAD.U32 R5, RZ, RZ, UR5 ;  /* 0x00000005ff057e24 */ /* 0x000fce000f8e00ff */
[----:B------:R-:W-:-:S07]  /*0950*/  LEPC R20, `(.L_x_6) ;  /* 0x000000001014794e */ /* 0x000fce0000000000 */
[----:B-12---:R-:W-:Y:S05]  /*0960*/  CALL.ABS.NOINC R2 ;  /* 0x0000000002007343 */ /* 0x006fea0003c00000 */
.L_x_6:
[----:B------:R-:W-:Y:S05]  /*0970*/  BRA `(.L_x_7) ;  /* 0x0000000000287947 */ /* 0x000fea0003800000 */
.L_x_5:
        /* <DEDUP_REMOVED lines=10> */
.L_x_7:
[----:B------:R-:W-:Y:S05]  /*0a20*/  WARPSYNC.ALL ;  /* 0x0000000000007948 */ /* 0x000fea0003800000 */
[----:B------:R-:W-:Y:S06]  /*0a30*/  BAR.SYNC.DEFER_BLOCKING 0x0 ;  /* 0x0000000000007b1d */ /* 0x000fec0000010000 */
[----:B------:R-:W-:Y:S05]  /*0a40*/  EXIT ;  /* 0x000000000000794d */ /* 0x000fea0003800000 */
.L_x_8:
[----:B------:R-:W-:-:S00]  /*0a50*/  BRA `(.L_x_8) ;  /* 0xfffffffc00fc7947 */ /* 0x000fc0000383ffff */
[----:B------:R-:W-:-:S00]  /*0a60*/  NOP ;  /* 0x0000000000007918 */ /* 0x000fc00000000000 */
        /* <DEDUP_REMOVED lines=9> */
.L_x_9:


//--------------------- .nv.global.init           --------------------------
	.section	.nv.global.init,"aw",@progbits
.nv.global.init:
	.type		$str$1,@object
	.size		$str$1,($str$2 - $str$1)
$str$1:
        /*0000*/ 	.byte	0x46, 0x6f, 0x75, 0x6e, 0x64, 0x20, 0x25, 0x73, 0x20, 0x66, 0x6f, 0x72, 0x20, 0x25, 0x73, 0x0a
        /*0010*/ 	.byte	0x00
	.type		$str$2,@object
	.size		$str$2,(.L_1 - $str$2)
$str$2:
        /*0011*/ 	.byte	0x4e, 0x4f, 0x54, 0x20, 0x46, 0x6f, 0x75, 0x6e, 0x64, 0x20, 0x25, 0x73, 0x20, 0x66, 0x6f, 0x72
        /*0021*/ 	.byte	0x20, 0x25, 0x73, 0x0a, 0x00
.L_1:


//--------------------- .nv.shared._Z7computePcS_ --------------------------
	.section	.nv.shared._Z7computePcS_,"aw",@nobits
	.sectionflags	@""
	.align	8
.nv.shared._Z7computePcS_:
	.zero		1034


//--------------------- .nv.shared.reserved.0     --------------------------
	.section	.nv.shared.reserved.0,"aw",@nobits
	.weak		__nv_reservedSMEM_offset_0_alias
	.size		__nv_reservedSMEM_offset_0_alias, 0, 64
	.other		__nv_reservedSMEM_offset_0_alias,@"STO_CUDA_RESERVED_SHARED STV_DEFAULT"
__nv_reservedSMEM_offset_0_alias:
	.zero		0
	.zero		64


//--------------------- .nv.constant0._Z7computePcS_ --------------------------
	.section	.nv.constant0._Z7computePcS_,"a",@progbits
	.sectionflags	@""
	.align	4
.nv.constant0._Z7computePcS_:
	.zero		912


//--------------------- SYMBOLS --------------------------

	.type		.nv.reservedSmem.offset0,@object
	.size		.nv.reservedSmem.offset0,0x4
	.type		.nv.reservedSmem.cap,@object
	.size		.nv.reservedSmem.cap,0x4
	.type		vprintf,@function
